//
// Generated by NVIDIA NVVM Compiler
//
// Compiler Build ID: CL-36424714
// Cuda compilation tools, release 13.0, V13.0.88
// Based on NVVM 20.0.0
//

.version 9.0
.target sm_100
.address_size 64

	// .globl	_Z21matrix_multiplicationPfS_S_ii

.visible .entry _Z21matrix_multiplicationPfS_S_ii(
	.param .u64 .ptr .align 1 _Z21matrix_multiplicationPfS_S_ii_param_0,
	.param .u64 .ptr .align 1 _Z21matrix_multiplicationPfS_S_ii_param_1,
	.param .u64 .ptr .align 1 _Z21matrix_multiplicationPfS_S_ii_param_2,
	.param .u32 _Z21matrix_multiplicationPfS_S_ii_param_3,
	.param .u32 _Z21matrix_multiplicationPfS_S_ii_param_4
)
{
	.reg .pred 	%p<12>;
	.reg .b32 	%r<38>;
	.reg .b32 	%f<67>;
	.reg .b64 	%rd<39>;

	ld.param.u64 	%rd4, [_Z21matrix_multiplicationPfS_S_ii_param_0];
	ld.param.u64 	%rd5, [_Z21matrix_multiplicationPfS_S_ii_param_1];
	ld.param.u64 	%rd3, [_Z21matrix_multiplicationPfS_S_ii_param_2];
	ld.param.u32 	%r20, [_Z21matrix_multiplicationPfS_S_ii_param_3];
	ld.param.u32 	%r21, [_Z21matrix_multiplicationPfS_S_ii_param_4];
	cvta.to.global.u64 	%rd1, %rd5;
	cvta.to.global.u64 	%rd2, %rd4;
	mov.u32 	%r1, %tid.x;
	mov.u32 	%r2, %tid.y;
	setp.ge.s32 	%p1, %r1, %r20;
	setp.ge.s32 	%p2, %r2, %r21;
	or.pred  	%p3, %p1, %p2;
	@%p3 bra 	$L__BB0_13;
	mul.lo.s32 	%r3, %r20, %r2;
	add.s32 	%r23, %r20, -1;
	and.b32  	%r4, %r20, 7;
	setp.lt.u32 	%p4, %r23, 7;
	mov.f32 	%f66, 0f00000000;
	mov.b32 	%r36, 0;
	@%p4 bra 	$L__BB0_4;
	and.b32  	%r36, %r20, -8;
	neg.s32 	%r34, %r36;
	shl.b32 	%r7, %r20, 3;
	mov.f32 	%f66, 0f00000000;
	mul.wide.s32 	%rd10, %r20, 4;
	mov.u32 	%r32, %r3;
	mov.u32 	%r33, %r1;
$L__BB0_3:
	.pragma "nounroll";
	mul.wide.s32 	%rd6, %r32, 4;
	add.s64 	%rd7, %rd2, %rd6;
	ld.global.f32 	%f16, [%rd7];
	mul.wide.s32 	%rd8, %r33, 4;
	add.s64 	%rd9, %rd1, %rd8;
	ld.global.f32 	%f17, [%rd9];
	fma.rn.f32 	%f18, %f16, %f17, %f66;
	ld.global.f32 	%f19, [%rd7+4];
	add.s64 	%rd11, %rd9, %rd10;
	ld.global.f32 	%f20, [%rd11];
	fma.rn.f32 	%f21, %f19, %f20, %f18;
	ld.global.f32 	%f22, [%rd7+8];
	add.s64 	%rd12, %rd11, %rd10;
	ld.global.f32 	%f23, [%rd12];
	fma.rn.f32 	%f24, %f22, %f23, %f21;
	ld.global.f32 	%f25, [%rd7+12];
	add.s64 	%rd13, %rd12, %rd10;
	ld.global.f32 	%f26, [%rd13];
	fma.rn.f32 	%f27, %f25, %f26, %f24;
	ld.global.f32 	%f28, [%rd7+16];
	add.s64 	%rd14, %rd13, %rd10;
	ld.global.f32 	%f29, [%rd14];
	fma.rn.f32 	%f30, %f28, %f29, %f27;
	ld.global.f32 	%f31, [%rd7+20];
	add.s64 	%rd15, %rd14, %rd10;
	ld.global.f32 	%f32, [%rd15];
	fma.rn.f32 	%f33, %f31, %f32, %f30;
	ld.global.f32 	%f34, [%rd7+24];
	add.s64 	%rd16, %rd15, %rd10;
	ld.global.f32 	%f35, [%rd16];
	fma.rn.f32 	%f36, %f34, %f35, %f33;
	ld.global.f32 	%f37, [%rd7+28];
	add.s64 	%rd17, %rd16, %rd10;
	ld.global.f32 	%f38, [%rd17];
	fma.rn.f32 	%f66, %f37, %f38, %f36;
	add.s32 	%r34, %r34, 8;
	add.s32 	%r33, %r33, %r7;
	add.s32 	%r32, %r32, 8;
	setp.ne.s32 	%p5, %r34, 0;
	@%p5 bra 	$L__BB0_3;
$L__BB0_4:
	setp.eq.s32 	%p6, %r4, 0;
	@%p6 bra 	$L__BB0_12;
	and.b32  	%r15, %r20, 3;
	setp.lt.u32 	%p7, %r4, 4;
	@%p7 bra 	$L__BB0_7;
	add.s32 	%r24, %r36, %r3;
	mul.wide.s32 	%rd18, %r24, 4;
	add.s64 	%rd19, %rd2, %rd18;
	ld.global.f32 	%f40, [%rd19];
	mad.lo.s32 	%r25, %r36, %r20, %r1;
	mul.wide.s32 	%rd20, %r25, 4;
	add.s64 	%rd21, %rd1, %rd20;
	ld.global.f32 	%f41, [%rd21];
	fma.rn.f32 	%f42, %f40, %f41, %f66;
	ld.global.f32 	%f43, [%rd19+4];
	mul.wide.s32 	%rd22, %r20, 4;
	add.s64 	%rd23, %rd21, %rd22;
	ld.global.f32 	%f44, [%rd23];
	fma.rn.f32 	%f45, %f43, %f44, %f42;
	ld.global.f32 	%f46, [%rd19+8];
	add.s64 	%rd24, %rd23, %rd22;
	ld.global.f32 	%f47, [%rd24];
	fma.rn.f32 	%f48, %f46, %f47, %f45;
	ld.global.f32 	%f49, [%rd19+12];
	add.s64 	%rd25, %rd24, %rd22;
	ld.global.f32 	%f50, [%rd25];
	fma.rn.f32 	%f66, %f49, %f50, %f48;
	add.s32 	%r36, %r36, 4;
$L__BB0_7:
	setp.eq.s32 	%p8, %r15, 0;
	@%p8 bra 	$L__BB0_12;
	setp.eq.s32 	%p9, %r15, 1;
	@%p9 bra 	$L__BB0_10;
	add.s32 	%r26, %r36, %r3;
	mul.wide.s32 	%rd26, %r26, 4;
	add.s64 	%rd27, %rd2, %rd26;
	ld.global.f32 	%f52, [%rd27];
	mad.lo.s32 	%r27, %r36, %r20, %r1;
	mul.wide.s32 	%rd28, %r27, 4;
	add.s64 	%rd29, %rd1, %rd28;
	ld.global.f32 	%f53, [%rd29];
	fma.rn.f32 	%f54, %f52, %f53, %f66;
	ld.global.f32 	%f55, [%rd27+4];
	mul.wide.s32 	%rd30, %r20, 4;
	add.s64 	%rd31, %rd29, %rd30;
	ld.global.f32 	%f56, [%rd31];
	fma.rn.f32 	%f66, %f55, %f56, %f54;
	add.s32 	%r36, %r36, 2;
$L__BB0_10:
	and.b32  	%r28, %r20, 1;
	setp.eq.b32 	%p10, %r28, 1;
	not.pred 	%p11, %p10;
	@%p11 bra 	$L__BB0_12;
	add.s32 	%r29, %r36, %r3;
	mul.wide.s32 	%rd32, %r29, 4;
	add.s64 	%rd33, %rd2, %rd32;
	ld.global.f32 	%f57, [%rd33];
	mad.lo.s32 	%r30, %r36, %r20, %r1;
	mul.wide.s32 	%rd34, %r30, 4;
	add.s64 	%rd35, %rd1, %rd34;
	ld.global.f32 	%f58, [%rd35];
	fma.rn.f32 	%f66, %f57, %f58, %f66;
$L__BB0_12:
	add.s32 	%r31, %r3, %r1;
	cvta.to.global.u64 	%rd36, %rd3;
	mul.wide.u32 	%rd37, %r31, 4;
	add.s64 	%rd38, %rd36, %rd37;
	st.global.f32 	[%rd38], %f66;
$L__BB0_13:
	ret;

}


// ===== COMPILED SASS (sm_100) =====

	.target	sm_100

	.elftype	@"ET_EXEC"


//--------------------- .note.nv.tkinfo           --------------------------
	.section	.note.nv.tkinfo,"",@"SHT_NOTE"
	.sectionflags	@"SHF_NOTE_NV_TKINFO"
	.tkinfo
        /*0018*/ 	.word	0x00000002
        /*0030*/ 	.string	""
        /*0030*/ 	.string	"ptxas"
        /*0030*/ 	.string	"Cuda compilation tools, release 13.0, V13.0.88"
        /*0030*/ 	.string	"Build cuda_13.0.r13.0/compiler.36424714_0"
        /*0030*/ 	.string	"-arch sm_100 -m 64 "



//--------------------- .note.nv.cuinfo           --------------------------
	.section	.note.nv.cuinfo,"",@"SHT_NOTE"
	.sectionflags	@"SHF_NOTE_NV_CUINFO"
        /*0018*/ 	.short	0x0002
        /*001a*/ 	.short	0x0064
        /*001c*/ 	.short	0x0082
	.zero		2


//--------------------- .nv.info                  --------------------------
	.section	.nv.info,"",@"SHT_CUDA_INFO"
	.align	4


	//----- nvinfo : EIATTR_REGCOUNT
	.align		4
        /*0000*/ 	.byte	0x04, 0x2f
        /*0002*/ 	.short	(.L_1 - .L_0)
	.align		4
.L_0:
        /*0004*/ 	.word	index@(_Z21matrix_multiplicationPfS_S_ii)
        /*0008*/ 	.word	0x00000020


	//----- nvinfo : EIATTR_FRAME_SIZE
	.align		4
.L_1:
        /*000c*/ 	.byte	0x04, 0x11
        /*000e*/ 	.short	(.L_3 - .L_2)
	.align		4
.L_2:
        /*0010*/ 	.word	index@(_Z21matrix_multiplicationPfS_S_ii)
        /*0014*/ 	.word	0x00000000


	//----- nvinfo : EIATTR_MIN_STACK_SIZE
	.align		4
.L_3:
        /*0018*/ 	.byte	0x04, 0x12
        /*001a*/ 	.short	(.L_5 - .L_4)
	.align		4
.L_4:
        /*001c*/ 	.word	index@(_Z21matrix_multiplicationPfS_S_ii)
        /*0020*/ 	.word	0x00000000
.L_5:


//--------------------- .nv.compat                --------------------------
	.section	.nv.compat,"",@"SHT_CUDA_COMPAT_INFO"
	.align	4
        /*0000*/ 	.byte	0x02, 0x09, 0x00, 0x00, 0x02, 0x02, 0x01, 0x00, 0x02, 0x05, 0x05, 0x00, 0x03, 0x07, 0x01, 0x01
        /*0010*/ 	.byte	0x02, 0x03, 0x00, 0x00, 0x02, 0x06, 0x01, 0x00, 0x04, 0x0b, 0x08, 0x00, 0x09, 0x00, 0x00, 0x00
        /*0020*/ 	.byte	0x00, 0x00, 0x00, 0x00


//--------------------- .nv.info._Z21matrix_multiplicationPfS_S_ii --------------------------
	.section	.nv.info._Z21matrix_multiplicationPfS_S_ii,"",@"SHT_CUDA_INFO"
	.sectionflags	@""
	.align	4


	//----- nvinfo : EIATTR_CUDA_API_VERSION
	.align		4
        /*0000*/ 	.byte	0x04, 0x37
        /*0002*/ 	.short	(.L_7 - .L_6)
.L_6:
        /*0004*/ 	.word	0x00000082


	//----- nvinfo : EIATTR_KPARAM_INFO
	.align		4
.L_7:
        /*0008*/ 	.byte	0x04, 0x17
        /*000a*/ 	.short	(.L_9 - .L_8)
.L_8:
        /*000c*/ 	.word	0x00000000
        /*0010*/ 	.short	0x0004
        /*0012*/ 	.short	0x001c
        /*0014*/ 	.byte	0x00, 0xf0, 0x11, 0x00


	//----- nvinfo : EIATTR_KPARAM_INFO
	.align		4
.L_9:
        /*0018*/ 	.byte	0x04, 0x17
        /*001a*/ 	.short	(.L_11 - .L_10)
.L_10:
        /*001c*/ 	.word	0x00000000
        /*0020*/ 	.short	0x0003
        /*0022*/ 	.short	0x0018
        /*0024*/ 	.byte	0x00, 0xf0, 0x11, 0x00


	//----- nvinfo : EIATTR_KPARAM_INFO
	.align		4
.L_11:
        /*0028*/ 	.byte	0x04, 0x17
        /*002a*/ 	.short	(.L_13 - .L_12)
.L_12:
        /*002c*/ 	.word	0x00000000
        /*0030*/ 	.short	0x0002
        /*0032*/ 	.short	0x0010
        /*0034*/ 	.byte	0x00, 0xf5, 0x21, 0x00


	//----- nvinfo : EIATTR_KPARAM_INFO
	.align		4
.L_13:
        /*0038*/ 	.byte	0x04, 0x17
        /*003a*/ 	.short	(.L_15 - .L_14)
.L_14:
        /*003c*/ 	.word	0x00000000
        /*0040*/ 	.short	0x0001
        /*0042*/ 	.short	0x0008
        /*0044*/ 	.byte	0x00, 0xf5, 0x21, 0x00


	//----- nvinfo : EIATTR_KPARAM_INFO
	.align		4
.L_15:
        /*0048*/ 	.byte	0x04, 0x17
        /*004a*/ 	.short	(.L_17 - .L_16)
.L_16:
        /*004c*/ 	.word	0x00000000
        /*0050*/ 	.short	0x0000
        /*0052*/ 	.short	0x0000
        /*0054*/ 	.byte	0x00, 0xf5, 0x21, 0x00


	//----- nvinfo : EIATTR_SPARSE_MMA_MASK
	.align		4
.L_17:
        /*0058*/ 	.byte	0x03, 0x50
        /*005a*/ 	.short	0x0000


	//----- nvinfo : EIATTR_MAXREG_COUNT
	.align		4
        /*005c*/ 	.byte	0x03, 0x1b
        /*005e*/ 	.short	0x00ff


	//----- nvinfo : EIATTR_MERCURY_ISA_VERSION
	.align		4
        /*0060*/ 	.byte	0x03, 0x5f
        /*0062*/ 	.short	0x0101


	//----- nvinfo : EIATTR_VRC_CTA_INIT_COUNT
	.align		4
        /*0064*/ 	.byte	0x02, 0x4a
	.zero		1
	.zero		1


	//----- nvinfo : EIATTR_EXIT_INSTR_OFFSETS
	.align		4
        /*0068*/ 	.byte	0x04, 0x1c
        /*006a*/ 	.short	(.L_19 - .L_18)


	//   ....[0]....
.L_18:
        /*006c*/ 	.word	0x00000060


	//   ....[1]....
        /*0070*/ 	.word	0x00000770


	//----- nvinfo : EIATTR_CBANK_PARAM_SIZE
	.align		4
.L_19:
        /*0074*/ 	.byte	0x03, 0x19
        /*0076*/ 	.short	0x0020


	//----- nvinfo : EIATTR_PARAM_CBANK
	.align		4
        /*0078*/ 	.byte	0x04, 0x0a
        /*007a*/ 	.short	(.L_21 - .L_20)
	.align		4
.L_20:
        /*007c*/ 	.word	index@(.nv.constant0._Z21matrix_multiplicationPfS_S_ii)
        /*0080*/ 	.short	0x0380
        /*0082*/ 	.short	0x0020


	//----- nvinfo : EIATTR_SW_WAR
	.align		4
.L_21:
        /*0084*/ 	.byte	0x04, 0x36
        /*0086*/ 	.short	(.L_23 - .L_22)
.L_22:
        /*0088*/ 	.word	0x00000008
.L_23:


//--------------------- .nv.callgraph             --------------------------
	.section	.nv.callgraph,"",@"SHT_CUDA_CALLGRAPH"
	.align	4
	.sectionentsize	8
	.align		4
        /*0000*/ 	.word	0x00000000
	.align		4
        /*0004*/ 	.word	0xffffffff
	.align		4
        /*0008*/ 	.word	0x00000000
	.align		4
        /*000c*/ 	.word	0xfffffffe
	.align		4
        /*0010*/ 	.word	0x00000000
	.align		4
        /*0014*/ 	.word	0xfffffffd
	.align		4
        /*0018*/ 	.word	0x00000000
	.align		4
        /*001c*/ 	.word	0xfffffffc


//--------------------- .text._Z21matrix_multiplicationPfS_S_ii --------------------------
	.section	.text._Z21matrix_multiplicationPfS_S_ii,"ax",@progbits
	.align	128
        .global         _Z21matrix_multiplicationPfS_S_ii
        .type           _Z21matrix_multiplicationPfS_S_ii,@function
        .size           _Z21matrix_multiplicationPfS_S_ii,(.L_x_5 - _Z21matrix_multiplicationPfS_S_ii)
        .other          _Z21matrix_multiplicationPfS_S_ii,@"STO_CUDA_ENTRY STV_DEFAULT"
_Z21matrix_multiplicationPfS_S_ii:
.text._Z21matrix_multiplicationPfS_S_ii:
[----:B------:R-:W-:Y:S01]  /*0000*/  LDC R1, c[0x0][0x37c] ;  /* 0x0000df00ff017b82 */ /* 0x000fe20000000800 */
[----:B------:R-:W0:Y:S07]  /*0010*/  S2R R0, SR_TID.Y ;  /* 0x0000000000007919 */ /* 0x000e2e0000002200 */
[----:B------:R-:W0:Y:S01]  /*0020*/  LDC.64 R2, c[0x0][0x398] ;  /* 0x0000e600ff027b82 */ /* 0x000e220000000a00 */
[----:B------:R-:W1:Y:S01]  /*0030*/  S2R R15, SR_TID.X ;  /* 0x00000000000f7919 */ /* 0x000e620000002100 */
[----:B0-----:R-:W-:-:S04]  /*0040*/  ISETP.GE.AND P0, PT, R0, R3, PT ;  /* 0x000000030000720c */ /* 0x001fc80003f06270 */
[----:B-1----:R-:W-:-:S13]  /*0050*/  ISETP.GE.OR P0, PT, R15, R2, P0 ;  /* 0x000000020f00720c */ /* 0x002fda0000706670 */
[----:B------:R-:W-:Y:S05]  /*0060*/  @P0 EXIT ;  /* 0x000000000000094d */ /* 0x000fea0003800000 */
[C---:B------:R-:W-:Y:S01]  /*0070*/  IADD3 R3, PT, PT, R2.reuse, -0x1, RZ ;  /* 0xffffffff02037810 */ /* 0x040fe20007ffe0ff */
[----:B------:R-:W0:Y:S01]  /*0080*/  LDCU.64 UR4, c[0x0][0x358] ;  /* 0x00006b00ff0477ac */ /* 0x000e220008000a00 */
[----:B------:R-:W-:Y:S01]  /*0090*/  LOP3.LUT R25, R2, 0x7, RZ, 0xc0, !PT ;  /* 0x0000000702197812 */ /* 0x000fe200078ec0ff */
[----:B------:R-:W-:Y:S01]  /*00a0*/  HFMA2 R21, -RZ, RZ, 0, 0 ;  /* 0x00000000ff157431 */ /* 0x000fe200000001ff */
[----:B------:R-:W-:Y:S01]  /*00b0*/  ISETP.GE.U32.AND P1, PT, R3, 0x7, PT ;  /* 0x000000070300780c */ /* 0x000fe20003f26070 */
[----:B------:R-:W-:Y:S01]  /*00c0*/  IMAD R0, R0, R2, RZ ;  /* 0x0000000200007224 */ /* 0x000fe200078e02ff */
[----:B------:R-:W-:Y:S02]  /*00d0*/  ISETP.NE.AND P0, PT, R25, RZ, PT ;  /* 0x000000ff1900720c */ /* 0x000fe40003f05270 */
[----:B------:R-:W-:-:S09]  /*00e0*/  MOV R19, RZ ;  /* 0x000000ff00137202 */ /* 0x000fd20000000f00 */
[----:B------:R-:W-:Y:S05]  /*00f0*/  @!P1 BRA `(.L_x_0) ;  /* 0x0000000000b49947 */ /* 0x000fea0003800000 */
[----:B------:R-:W-:Y:S02]  /*0100*/  LOP3.LUT R19, R2, 0xfffffff8, RZ, 0xc0, !PT ;  /* 0xfffffff802137812 */ /* 0x000fe400078ec0ff */
[----:B------:R-:W-:Y:S02]  /*0110*/  MOV R21, RZ ;  /* 0x000000ff00157202 */ /* 0x000fe40000000f00 */
[----:B------:R-:W-:Y:S02]  /*0120*/  MOV R14, R0 ;  /* 0x00000000000e7202 */ /* 0x000fe40000000f00 */
[----:B------:R-:W-:Y:S02]  /*0130*/  MOV R3, R15 ;  /* 0x0000000f00037202 */ /* 0x000fe40000000f00 */
[----:B------:R-:W-:-:S07]  /*0140*/  IADD3 R18, PT, PT, -R19, RZ, RZ ;  /* 0x000000ff13127210 */ /* 0x000fce0007ffe1ff */
.L_x_1:
[----:B------:R-:W1:Y:S08]  /*0150*/  LDC.64 R10, c[0x0][0x388] ;  /* 0x0000e200ff0a7b82 */ /* 0x000e700000000a00 */
[----:B------:R-:W2:Y:S01]  /*0160*/  LDC.64 R4, c[0x0][0x380] ;  /* 0x0000e000ff047b82 */ /* 0x000ea20000000a00 */
[----:B-1----:R-:W-:-:S05]  /*0170*/  IMAD.WIDE R10, R3, 0x4, R10 ;  /* 0x00000004030a7825 */ /* 0x002fca00078e020a */
[----:B0-----:R0:W3:Y:S01]  /*0180*/  LDG.E R20, desc[UR4][R10.64] ;  /* 0x000000040a147981 */ /* 0x0010e2000c1e1900 */
[----:B------:R-:W-:-:S04]  /*0190*/  IMAD.WIDE R16, R2, 0x4, R10 ;  /* 0x0000000402107825 */ /* 0x000fc800078e020a */
[----:B--2---:R-:W-:Y:S01]  /*01a0*/  IMAD.WIDE R4, R14, 0x4, R4 ;  /* 0x000000040e047825 */ /* 0x004fe200078e0204 */
[----:B------:R1:W2:Y:S03]  /*01b0*/  LDG.E R23, desc[UR4][R16.64] ;  /* 0x0000000410177981 */ /* 0x0002a6000c1e1900 */
[C---:B------:R-:W-:Y:S01]  /*01c0*/  IMAD.WIDE R6, R2.reuse, 0x4, R16 ;  /* 0x0000000402067825 */ /* 0x040fe200078e0210 */
[----:B------:R-:W3:Y:S04]  /*01d0*/  LDG.E R22, desc[UR4][R4.64] ;  /* 0x0000000404167981 */ /* 0x000ee8000c1e1900 */
[----:B------:R-:W2:Y:S01]  /*01e0*/  LDG.E R24, desc[UR4][R4.64+0x4] ;  /* 0x0000040404187981 */ /* 0x000ea2000c1e1900 */
[----:B------:R-:W-:-:S03]  /*01f0*/  IMAD.WIDE R8, R2, 0x4, R6 ;  /* 0x0000000402087825 */ /* 0x000fc600078e0206 */
[----:B------:R4:W5:Y:S01]  /*0200*/  LDG.E R27, desc[UR4][R6.64] ;  /* 0x00000004061b7981 */ /* 0x000962000c1e1900 */
[----:B0-----:R-:W-:-:S03]  /*0210*/  IMAD.WIDE R10, R2, 0x4, R8 ;  /* 0x00000004020a7825 */ /* 0x001fc600078e0208 */
[----:B------:R-:W5:Y:S04]  /*0220*/  LDG.E R26, desc[UR4][R4.64+0x8] ;  /* 0x00000804041a7981 */ /* 0x000f68000c1e1900 */
[----:B------:R-:W5:Y:S01]  /*0230*/  LDG.E R9, desc[UR4][R8.64] ;  /* 0x0000000408097981 */ /* 0x000f62000c1e1900 */
[----:B------:R-:W-:-:S03]  /*0240*/  IMAD.WIDE R12, R2, 0x4, R10 ;  /* 0x00000004020c7825 */ /* 0x000fc600078e020a */
[----:B------:R-:W5:Y:S01]  /*0250*/  LDG.E R28, desc[UR4][R4.64+0xc] ;  /* 0x00000c04041c7981 */ /* 0x000f62000c1e1900 */
[----:B-1----:R-:W-:-:S03]  /*0260*/  IMAD.WIDE R16, R2, 0x4, R12 ;  /* 0x0000000402107825 */ /* 0x002fc600078e020c */
[----:B------:R-:W5:Y:S04]  /*0270*/  LDG.E R11, desc[UR4][R10.64] ;  /* 0x000000040a0b7981 */ /* 0x000f68000c1e1900 */
[----:B------:R-:W5:Y:S01]  /*0280*/  LDG.E R8, desc[UR4][R4.64+0x10] ;  /* 0x0000100404087981 */ /* 0x000f62000c1e1900 */
[----:B----4-:R-:W-:-:S03]  /*0290*/  IMAD.WIDE R6, R2, 0x4, R16 ;  /* 0x0000000402067825 */ /* 0x010fc600078e0210 */
[----:B------:R-:W4:Y:S04]  /*02a0*/  LDG.E R29, desc[UR4][R12.64] ;  /* 0x000000040c1d7981 */ /* 0x000f28000c1e1900 */
[----:B------:R-:W4:Y:S04]  /*02b0*/  LDG.E R10, desc[UR4][R4.64+0x18] ;  /* 0x00001804040a7981 */ /* 0x000f28000c1e1900 */
[----:B------:R-:W4:Y:S04]  /*02c0*/  LDG.E R6, desc[UR4][R6.64] ;  /* 0x0000000406067981 */ /* 0x000f28000c1e1900 */
[----:B------:R-:W4:Y:S04]  /*02d0*/  LDG.E R12, desc[UR4][R4.64+0x14] ;  /* 0x00001404040c7981 */ /* 0x000f28000c1e1900 */
[----:B------:R-:W4:Y:S04]  /*02e0*/  LDG.E R13, desc[UR4][R4.64+0x1c] ;  /* 0x00001c04040d7981 */ /* 0x000f28000c1e1900 */
[----:B------:R-:W4:Y:S01]  /*02f0*/  LDG.E R5, desc[UR4][R16.64] ;  /* 0x0000000410057981 */ /* 0x000f22000c1e1900 */
[----:B------:R-:W-:-:S04]  /*0300*/  IADD3 R18, PT, PT, R18, 0x8, RZ ;  /* 0x0000000812127810 */ /* 0x000fc80007ffe0ff */
[----:B------:R-:W-:Y:S02]  /*0310*/  ISETP.NE.AND P1, PT, R18, RZ, PT ;  /* 0x000000ff1200720c */ /* 0x000fe40003f25270 */
[----:B------:R-:W-:Y:S02]  /*0320*/  IADD3 R14, PT, PT, R14, 0x8, RZ ;  /* 0x000000080e0e7810 */ /* 0x000fe40007ffe0ff */
[----:B------:R-:W-:Y:S01]  /*0330*/  LEA R3, R2, R3, 0x3 ;  /* 0x0000000302037211 */ /* 0x000fe200078e18ff */
[----:B---3--:R-:W-:-:S04]  /*0340*/  FFMA R21, R22, R20, R21 ;  /* 0x0000001416157223 */ /* 0x008fc80000000015 */
[----:B--2---:R-:W-:-:S04]  /*0350*/  FFMA R21, R24, R23, R21 ;  /* 0x0000001718157223 */ /* 0x004fc80000000015 */
[----:B-----5:R-:W-:-:S04]  /*0360*/  FFMA R21, R26, R27, R21 ;  /* 0x0000001b1a157223 */ /* 0x020fc80000000015 */
[----:B------:R-:W-:-:S04]  /*0370*/  FFMA R9, R28, R9, R21 ;  /* 0x000000091c097223 */ /* 0x000fc80000000015 */
[----:B------:R-:W-:-:S04]  /*0380*/  FFMA R9, R8, R11, R9 ;  /* 0x0000000b08097223 */ /* 0x000fc80000000009 */
[----:B----4-:R-:W-:-:S04]  /*0390*/  FFMA R9, R12, R29, R9 ;  /* 0x0000001d0c097223 */ /* 0x010fc80000000009 */
[----:B------:R-:W-:-:S04]  /*03a0*/  FFMA R10, R10, R5, R9 ;  /* 0x000000050a0a7223 */ /* 0x000fc80000000009 */
[----:B------:R-:W-:Y:S01]  /*03b0*/  FFMA R21, R13, R6, R10 ;  /* 0x000000060d157223 */ /* 0x000fe2000000000a */
[----:B------:R-:W-:Y:S06]  /*03c0*/  @P1 BRA `(.L_x_1) ;  /* 0xfffffffc00601947 */ /* 0x000fec000383ffff */
.L_x_0:
[----:B------:R-:W-:Y:S05]  /*03d0*/  @!P0 BRA `(.L_x_2) ;  /* 0x0000000000d48947 */ /* 0x000fea0003800000 */
[----:B------:R-:W-:Y:S02]  /*03e0*/  ISETP.GE.U32.AND P0, PT, R25, 0x4, PT ;  /* 0x000000041900780c */ /* 0x000fe40003f06070 */
[----:B------:R-:W-:-:S04]  /*03f0*/  LOP3.LUT R16, R2, 0x3, RZ, 0xc0, !PT ;  /* 0x0000000302107812 */ /* 0x000fc800078ec0ff */
[----:B------:R-:W-:-:S07]  /*0400*/  ISETP.NE.AND P1, PT, R16, RZ, PT ;  /* 0x000000ff1000720c */ /* 0x000fce0003f25270 */
[----:B------:R-:W-:Y:S06]  /*0410*/  @!P0 BRA `(.L_x_3) ;  /* 0x0000000000588947 */ /* 0x000fec0003800000 */
[----:B------:R-:W1:Y:S01]  /*0420*/  LDC.64 R8, c[0x0][0x388] ;  /* 0x0000e200ff087b82 */ /* 0x000e620000000a00 */
[----:B------:R-:W-:Y:S01]  /*0430*/  IMAD R7, R19, R2, R15 ;  /* 0x0000000213077224 */ /* 0x000fe200078e020f */
[----:B------:R-:W-:-:S06]  /*0440*/  IADD3 R3, PT, PT, R0, R19, RZ ;  /* 0x0000001300037210 */ /* 0x000fcc0007ffe0ff */
[----:B------:R-:W2:Y:S01]  /*0450*/  LDC.64 R4, c[0x0][0x380] ;  /* 0x0000e000ff047b82 */ /* 0x000ea20000000a00 */
[----:B-1----:R-:W-:-:S04]  /*0460*/  IMAD.WIDE R8, R7, 0x4, R8 ;  /* 0x0000000407087825 */ /* 0x002fc800078e0208 */
[----:B------:R-:W-:Y:S02]  /*0470*/  IMAD.WIDE R10, R2, 0x4, R8 ;  /* 0x00000004020a7825 */ /* 0x000fe400078e0208 */
[----:B0-----:R-:W3:Y:S02]  /*0480*/  LDG.E R8, desc[UR4][R8.64] ;  /* 0x0000000408087981 */ /* 0x001ee4000c1e1900 */
[----:B--2---:R-:W-:-:S04]  /*0490*/  IMAD.WIDE R4, R3, 0x4, R4 ;  /* 0x0000000403047825 */ /* 0x004fc800078e0204 */
[C---:B------:R-:W-:Y:S01]  /*04a0*/  IMAD.WIDE R12, R2.reuse, 0x4, R10 ;  /* 0x00000004020c7825 */ /* 0x040fe200078e020a */
[----:B------:R-:W3:Y:S04]  /*04b0*/  LDG.E R14, desc[UR4][R4.64] ;  /* 0x00000004040e7981 */ /* 0x000ee8000c1e1900 */
[----:B------:R-:W2:Y:S01]  /*04c0*/  LDG.E R10, desc[UR4][R10.64] ;  /* 0x000000040a0a7981 */ /* 0x000ea2000c1e1900 */
[----:B------:R-:W-:-:S03]  /*04d0*/  IMAD.WIDE R6, R2, 0x4, R12 ;  /* 0x0000000402067825 */ /* 0x000fc600078e020c */
[----:B------:R-:W2:Y:S04]  /*04e0*/  LDG.E R3, desc[UR4][R4.64+0x4] ;  /* 0x0000040404037981 */ /* 0x000ea8000c1e1900 */
[----:B------:R-:W4:Y:S04]  /*04f0*/  LDG.E R17, desc[UR4][R12.64] ;  /* 0x000000040c117981 */ /* 0x000f28000c1e1900 */
[----:B------:R-:W4:Y:S04]  /*0500*/  LDG.E R18, desc[UR4][R4.64+0x8] ;  /* 0x0000080404127981 */ /* 0x000f28000c1e1900 */
[----:B------:R-:W5:Y:S04]  /*0510*/  LDG.E R20, desc[UR4][R4.64+0xc] ;  /* 0x00000c0404147981 */ /* 0x000f68000c1e1900 */
[----:B------:R-:W5:Y:S01]  /*0520*/  LDG.E R6, desc[UR4][R6.64] ;  /* 0x0000000406067981 */ /* 0x000f62000c1e1900 */
[----:B------:R-:W-:Y:S01]  /*0530*/  IADD3 R19, PT, PT, R19, 0x4, RZ ;  /* 0x0000000413137810 */ /* 0x000fe20007ffe0ff */
[----:B---3--:R-:W-:-:S04]  /*0540*/  FFMA R14, R14, R8, R21 ;  /* 0x000000080e0e7223 */ /* 0x008fc80000000015 */
[----:B--2---:R-:W-:-:S04]  /*0550*/  FFMA R3, R3, R10, R14 ;  /* 0x0000000a03037223 */ /* 0x004fc8000000000e */
[----:B----4-:R-:W-:-:S04]  /*0560*/  FFMA R3, R18, R17, R3 ;  /* 0x0000001112037223 */ /* 0x010fc80000000003 */
[----:B-----5:R-:W-:-:S07]  /*0570*/  FFMA R21, R20, R6, R3 ;  /* 0x0000000614157223 */ /* 0x020fce0000000003 */
.L_x_3:
[----:B------:R-:W-:Y:S05]  /*0580*/  @!P1 BRA `(.L_x_2) ;  /* 0x0000000000689947 */ /* 0x000fea0003800000 */
[----:B------:R-:W1:Y:S01]  /*0590*/  LDC.64 R10, c[0x0][0x388] ;  /* 0x0000e200ff0a7b82 */ /* 0x000e620000000a00 */
[----:B------:R-:W-:Y:S02]  /*05a0*/  ISETP.NE.AND P0, PT, R16, 0x1, PT ;  /* 0x000000011000780c */ /* 0x000fe40003f05270 */
[----:B------:R-:W-:-:S04]  /*05b0*/  LOP3.LUT R3, R2, 0x1, RZ, 0xc0, !PT ;  /* 0x0000000102037812 */ /* 0x000fc800078ec0ff */
[----:B------:R-:W-:Y:S01]  /*05c0*/  ISETP.NE.U32.AND P1, PT, R3, 0x1, PT ;  /* 0x000000010300780c */ /* 0x000fe20003f25070 */
[----:B------:R-:W2:Y:S06]  /*05d0*/  LDC.64 R8, c[0x0][0x380] ;  /* 0x0000e000ff087b82 */ /* 0x000eac0000000a00 */
[C---:B------:R-:W-:Y:S01]  /*05e0*/  @P0 IMAD R13, R19.reuse, R2, R15 ;  /* 0x00000002130d0224 */ /* 0x040fe200078e020f */
[----:B------:R-:W-:Y:S01]  /*05f0*/  @P0 IADD3 R3, PT, PT, R0, R19, RZ ;  /* 0x0000001300030210 */ /* 0x000fe20007ffe0ff */
[----:B------:R-:W3:Y:S01]  /*0600*/  LDC.64 R6, c[0x0][0x380] ;  /* 0x0000e000ff067b82 */ /* 0x000ee20000000a00 */
[----:B------:R-:W-:-:S07]  /*0610*/  @P0 IADD3 R19, PT, PT, R19, 0x2, RZ ;  /* 0x0000000213130810 */ /* 0x000fce0007ffe0ff */
[----:B------:R-:W4:Y:S01]  /*0620*/  LDC.64 R4, c[0x0][0x388] ;  /* 0x0000e200ff047b82 */ /* 0x000f220000000a00 */
[----:B-1----:R-:W-:Y:S01]  /*0630*/  @P0 IMAD.WIDE R10, R13, 0x4, R10 ;  /* 0x000000040d0a0825 */ /* 0x002fe200078e020a */
[----:B------:R-:W-:-:S03]  /*0640*/  @!P1 IADD3 R13, PT, PT, R0, R19, RZ ;  /* 0x00000013000d9210 */ /* 0x000fc60007ffe0ff */
[----:B------:R-:W-:Y:S01]  /*0650*/  @!P1 IMAD R19, R19, R2, R15 ;  /* 0x0000000213139224 */ /* 0x000fe200078e020f */
[----:B0-----:R-:W5:Y:S01]  /*0660*/  @P0 LDG.E R14, desc[UR4][R10.64] ;  /* 0x000000040a0e0981 */ /* 0x001f62000c1e1900 */
[----:B--2---:R-:W-:-:S04]  /*0670*/  @P0 IMAD.WIDE R8, R3, 0x4, R8 ;  /* 0x0000000403080825 */ /* 0x004fc800078e0208 */
[----:B------:R-:W-:Y:S01]  /*0680*/  @P0 IMAD.WIDE R2, R2, 0x4, R10 ;  /* 0x0000000402020825 */ /* 0x000fe200078e020a */
[----:B------:R-:W5:Y:S03]  /*0690*/  @P0 LDG.E R12, desc[UR4][R8.64] ;  /* 0x00000004080c0981 */ /* 0x000f66000c1e1900 */
[----:B---3--:R-:W-:Y:S01]  /*06a0*/  @!P1 IMAD.WIDE R6, R13, 0x4, R6 ;  /* 0x000000040d069825 */ /* 0x008fe200078e0206 */
[----:B------:R-:W2:Y:S04]  /*06b0*/  @P0 LDG.E R17, desc[UR4][R8.64+0x4] ;  /* 0x0000040408110981 */ /* 0x000ea8000c1e1900 */
[----:B------:R-:W2:Y:S01]  /*06c0*/  @P0 LDG.E R2, desc[UR4][R2.64] ;  /* 0x0000000402020981 */ /* 0x000ea2000c1e1900 */
[----:B----4-:R-:W-:-:S03]  /*06d0*/  @!P1 IMAD.WIDE R4, R19, 0x4, R4 ;  /* 0x0000000413049825 */ /* 0x010fc600078e0204 */
[----:B------:R-:W3:Y:S04]  /*06e0*/  @!P1 LDG.E R6, desc[UR4][R6.64] ;  /* 0x0000000406069981 */ /* 0x000ee8000c1e1900 */
[----:B------:R-:W3:Y:S01]  /*06f0*/  @!P1 LDG.E R4, desc[UR4][R4.64] ;  /* 0x0000000404049981 */ /* 0x000ee2000c1e1900 */
[----:B-----5:R-:W-:-:S04]  /*0700*/  @P0 FFMA R12, R12, R14, R21 ;  /* 0x0000000e0c0c0223 */ /* 0x020fc80000000015 */
[----:B--2---:R-:W-:-:S04]  /*0710*/  @P0 FFMA R21, R17, R2, R12 ;  /* 0x0000000211150223 */ /* 0x004fc8000000000c */
[----:B---3--:R-:W-:-:S07]  /*0720*/  @!P1 FFMA R21, R6, R4, R21 ;  /* 0x0000000406159223 */ /* 0x008fce0000000015 */
.L_x_2:
[----:B------:R-:W1:Y:S01]  /*0730*/  LDC.64 R2, c[0x0][0x390] ;  /* 0x0000e400ff027b82 */ /* 0x000e620000000a00 */
[----:B------:R-:W-:-:S05]  /*0740*/  IADD3 R15, PT, PT, R0, R15, RZ ;  /* 0x0000000f000f7210 */ /* 0x000fca0007ffe0ff */
[----:B-1----:R-:W-:-:S05]  /*0750*/  IMAD.WIDE.U32 R2, R15, 0x4, R2 ;  /* 0x000000040f027825 */ /* 0x002fca00078e0002 */
[----:B0-----:R-:W-:Y:S01]  /*0760*/  STG.E desc[UR4][R2.64], R21 ;  /* 0x0000001502007986 */ /* 0x001fe2000c101904 */
[----:B------:R-:W-:Y:S05]  /*0770*/  EXIT ;  /* 0x000000000000794d */ /* 0x000fea0003800000 */
.L_x_4:
[----:B------:R-:W-:-:S00]  /*0780*/  BRA `(.L_x_4) ;  /* 0xfffffffc00fc7947 */ /* 0x000fc0000383ffff */
[----:B------:R-:W-:-:S00]  /*0790*/  NOP ;  /* 0x0000000000007918 */ /* 0x000fc00000000000 */
        /* <DEDUP_REMOVED lines=14> */
.L_x_5:


//--------------------- .nv.shared.reserved.0     --------------------------
	.section	.nv.shared.reserved.0,"aw",@nobits
	.weak		__nv_reservedSMEM_offset_0_alias
	.size		__nv_reservedSMEM_offset_0_alias, 0, 64
	.other		__nv_reservedSMEM_offset_0_alias,@"STO_CUDA_RESERVED_SHARED STV_DEFAULT"
__nv_reservedSMEM_offset_0_alias:
	.zero		0
	.zero		64


//--------------------- .nv.constant0._Z21matrix_multiplicationPfS_S_ii --------------------------
	.section	.nv.constant0._Z21matrix_multiplicationPfS_S_ii,"a",@progbits
	.sectionflags	@""
	.align	4
.nv.constant0._Z21matrix_multiplicationPfS_S_ii:
	.zero		928


//--------------------- SYMBOLS --------------------------

	.type		.nv.reservedSmem.offset0,@object
	.size		.nv.reservedSmem.offset0,0x4
